	.headerflags	@"EF_CUDA_TEXMODE_UNIFIED EF_CUDA_64BIT_ADDRESS EF_CUDA_SM89 EF_CUDA_VIRTUAL_SM(EF_CUDA_SM89)"
	.elftype	@"ET_EXEC"


//--------------------- .nv.info                  --------------------------
	.section	.nv.info,"",@"SHT_CUDA_INFO"
	.align	4


	//----- nvinfo : EIATTR_REGCOUNT
	.align		4
        /*0000*/ 	.byte	0x04, 0x2f
        /*0002*/ 	.short	(.L_1 - .L_0)
	.align		4
.L_0:
        /*0004*/ 	.word	index@(triton__0d1d2d345de6)
        /*0008*/ 	.word	0x00000028


	//----- nvinfo : EIATTR_MAX_STACK_SIZE
	.align		4
.L_1:
        /*000c*/ 	.byte	0x04, 0x23
        /*000e*/ 	.short	(.L_3 - .L_2)
	.align		4
.L_2:
        /*0010*/ 	.word	index@(triton__0d1d2d345de6)
        /*0014*/ 	.word	0x00000000


	//----- nvinfo : EIATTR_MIN_STACK_SIZE
	.align		4
.L_3:
        /*0018*/ 	.byte	0x04, 0x12
        /*001a*/ 	.short	(.L_5 - .L_4)
	.align		4
.L_4:
        /*001c*/ 	.word	index@(triton__0d1d2d345de6)
        /*0020*/ 	.word	0x00000000


	//----- nvinfo : EIATTR_FRAME_SIZE
	.align		4
.L_5:
        /*0024*/ 	.byte	0x04, 0x11
        /*0026*/ 	.short	(.L_7 - .L_6)
	.align		4
.L_6:
        /*0028*/ 	.word	index@(triton__0d1d2d345de6)
        /*002c*/ 	.word	0x00000000
.L_7:


//--------------------- .nv.info.triton__0d1d2d345de6 --------------------------
	.section	.nv.info.triton__0d1d2d345de6,"",@"SHT_CUDA_INFO"
	.align	4


	//----- nvinfo : EIATTR_CUDA_API_VERSION
	.align		4
        /*0000*/ 	.byte	0x04, 0x37
        /*0002*/ 	.short	(.L_9 - .L_8)
.L_8:
        /*0004*/ 	.word	0x0000007b


	//----- nvinfo : EIATTR_PARAM_CBANK
	.align		4
.L_9:
        /*0008*/ 	.byte	0x04, 0x0a
        /*000a*/ 	.short	(.L_11 - .L_10)
	.align		4
.L_10:
        /*000c*/ 	.word	index@(.nv.constant0.triton__0d1d2d345de6)
        /*0010*/ 	.short	0x0160
        /*0012*/ 	.short	0x0028


	//----- nvinfo : EIATTR_CBANK_PARAM_SIZE
	.align		4
.L_11:
        /*0014*/ 	.byte	0x03, 0x19
        /*0016*/ 	.short	0x0028


	//----- nvinfo : EIATTR_KPARAM_INFO
	.align		4
        /*0018*/ 	.byte	0x04, 0x17
        /*001a*/ 	.short	(.L_13 - .L_12)
.L_12:
        /*001c*/ 	.word	0x00000000
        /*0020*/ 	.short	0x0006
        /*0022*/ 	.short	0x0024
        /*0024*/ 	.byte	0x00, 0xf0, 0x11, 0x00


	//----- nvinfo : EIATTR_KPARAM_INFO
	.align		4
.L_13:
        /*0028*/ 	.byte	0x04, 0x17
        /*002a*/ 	.short	(.L_15 - .L_14)
.L_14:
        /*002c*/ 	.word	0x00000000
        /*0030*/ 	.short	0x0005
        /*0032*/ 	.short	0x0020
        /*0034*/ 	.byte	0x00, 0xf0, 0x11, 0x00


	//----- nvinfo : EIATTR_KPARAM_INFO
	.align		4
.L_15:
        /*0038*/ 	.byte	0x04, 0x17
        /*003a*/ 	.short	(.L_17 - .L_16)
.L_16:
        /*003c*/ 	.word	0x00000000
        /*0040*/ 	.short	0x0004
        /*0042*/ 	.short	0x001c
        /*0044*/ 	.byte	0x00, 0xf0, 0x11, 0x00


	//----- nvinfo : EIATTR_KPARAM_INFO
	.align		4
.L_17:
        /*0048*/ 	.byte	0x04, 0x17
        /*004a*/ 	.short	(.L_19 - .L_18)
.L_18:
        /*004c*/ 	.word	0x00000000
        /*0050*/ 	.short	0x0003
        /*0052*/ 	.short	0x0018
        /*0054*/ 	.byte	0x00, 0xf0, 0x11, 0x00


	//----- nvinfo : EIATTR_KPARAM_INFO
	.align		4
.L_19:
        /*0058*/ 	.byte	0x04, 0x17
        /*005a*/ 	.short	(.L_21 - .L_20)
.L_20:
        /*005c*/ 	.word	0x00000000
        /*0060*/ 	.short	0x0002
        /*0062*/ 	.short	0x0010
        /*0064*/ 	.byte	0x00, 0xf0, 0x21, 0x00


	//----- nvinfo : EIATTR_KPARAM_INFO
	.align		4
.L_21:
        /*0068*/ 	.byte	0x04, 0x17
        /*006a*/ 	.short	(.L_23 - .L_22)
.L_22:
        /*006c*/ 	.word	0x00000000
        /*0070*/ 	.short	0x0001
        /*0072*/ 	.short	0x0008
        /*0074*/ 	.byte	0x00, 0xf0, 0x21, 0x00


	//----- nvinfo : EIATTR_KPARAM_INFO
	.align		4
.L_23:
        /*0078*/ 	.byte	0x04, 0x17
        /*007a*/ 	.short	(.L_25 - .L_24)
.L_24:
        /*007c*/ 	.word	0x00000000
        /*0080*/ 	.short	0x0000
        /*0082*/ 	.short	0x0000
        /*0084*/ 	.byte	0x00, 0xf0, 0x21, 0x00


	//----- nvinfo : EIATTR_MAXREG_COUNT
	.align		4
.L_25:
        /*0088*/ 	.byte	0x03, 0x1b
        /*008a*/ 	.short	0x00ff


	//----- nvinfo : EIATTR_COOP_GROUP_MASK_REGIDS
	.align		4
        /*008c*/ 	.byte	0x04, 0x29
        /*008e*/ 	.short	(.L_27 - .L_26)


	//   ....[0]....
.L_26:
        /*0090*/ 	.word	0xffffffff


	//   ....[1]....
        /*0094*/ 	.word	0xffffffff


	//   ....[2]....
        /*0098*/ 	.word	0xffffffff


	//   ....[3]....
        /*009c*/ 	.word	0xffffffff


	//   ....[4]....
        /*00a0*/ 	.word	0xffffffff


	//   ....[5]....
        /*00a4*/ 	.word	0xffffffff


	//   ....[6]....
        /*00a8*/ 	.word	0xffffffff


	//   ....[7]....
        /*00ac*/ 	.word	0xffffffff


	//   ....[8]....
        /*00b0*/ 	.word	0xffffffff


	//   ....[9]....
        /*00b4*/ 	.word	0xffffffff


	//   ....[10]....
        /*00b8*/ 	.word	0xffffffff


	//   ....[11]....
        /*00bc*/ 	.word	0xffffffff


	//   ....[12]....
        /*00c0*/ 	.word	0xffffffff


	//   ....[13]....
        /*00c4*/ 	.word	0xffffffff


	//   ....[14]....
        /*00c8*/ 	.word	0xffffffff


	//   ....[15]....
        /*00cc*/ 	.word	0xffffffff


	//   ....[16]....
        /*00d0*/ 	.word	0xffffffff


	//   ....[17]....
        /*00d4*/ 	.word	0xffffffff


	//   ....[18]....
        /*00d8*/ 	.word	0xffffffff


	//   ....[19]....
        /*00dc*/ 	.word	0xffffffff


	//   ....[20]....
        /*00e0*/ 	.word	0xffffffff


	//   ....[21]....
        /*00e4*/ 	.word	0xffffffff


	//   ....[22]....
        /*00e8*/ 	.word	0xffffffff


	//   ....[23]....
        /*00ec*/ 	.word	0xffffffff


	//----- nvinfo : EIATTR_COOP_GROUP_INSTR_OFFSETS
	.align		4
.L_27:
        /*00f0*/ 	.byte	0x04, 0x28
        /*00f2*/ 	.short	(.L_29 - .L_28)


	//   ....[0]....
.L_28:
        /*00f4*/ 	.word	0x00000cf0


	//   ....[1]....
        /*00f8*/ 	.word	0x00000ec0


	//   ....[2]....
        /*00fc*/ 	.word	0x00000f90


	//   ....[3]....
        /*0100*/ 	.word	0x00001010


	//   ....[4]....
        /*0104*/ 	.word	0x00001060


	//   ....[5]....
        /*0108*/ 	.word	0x00001100


	//   ....[6]....
        /*010c*/ 	.word	0x00001160


	//   ....[7]....
        /*0110*/ 	.word	0x00001190


	//   ....[8]....
        /*0114*/ 	.word	0x00001240


	//   ....[9]....
        /*0118*/ 	.word	0x000012d0


	//   ....[10]....
        /*011c*/ 	.word	0x000012f0


	//   ....[11]....
        /*0120*/ 	.word	0x000013c0


	//   ....[12]....
        /*0124*/ 	.word	0x00001420


	//   ....[13]....
        /*0128*/ 	.word	0x000014e0


	//   ....[14]....
        /*012c*/ 	.word	0x00001540


	//   ....[15]....
        /*0130*/ 	.word	0x00001680


	//   ....[16]....
        /*0134*/ 	.word	0x00001690


	//   ....[17]....
        /*0138*/ 	.word	0x000016d0


	//   ....[18]....
        /*013c*/ 	.word	0x00001710


	//   ....[19]....
        /*0140*/ 	.word	0x000017a0


	//   ....[20]....
        /*0144*/ 	.word	0x00001860


	//   ....[21]....
        /*0148*/ 	.word	0x000018a0


	//   ....[22]....
        /*014c*/ 	.word	0x00001970


	//   ....[23]....
        /*0150*/ 	.word	0x000019d0


	//----- nvinfo : EIATTR_EXIT_INSTR_OFFSETS
	.align		4
.L_29:
        /*0154*/ 	.byte	0x04, 0x1c
        /*0156*/ 	.short	(.L_31 - .L_30)


	//   ....[0]....
.L_30:
        /*0158*/ 	.word	0x00001bb0


	//   ....[1]....
        /*015c*/ 	.word	0x00001c00


	//----- nvinfo : EIATTR_MAX_THREADS
	.align		4
.L_31:
        /*0160*/ 	.byte	0x04, 0x05
        /*0162*/ 	.short	(.L_33 - .L_32)
.L_32:
        /*0164*/ 	.word	0x00000100
        /*0168*/ 	.word	0x00000001
        /*016c*/ 	.word	0x00000001
.L_33:


//--------------------- .nv.rel.action            --------------------------
	.section	.nv.rel.action,"",@"SHT_CUDA_RELOCINFO"
	.align	8
	.sectionentsize	8
        /*0000*/ 	.byte	0x73, 0x00, 0x00, 0x00, 0x00, 0x00, 0x00, 0x00, 0x00, 0x00, 0x00, 0x11, 0x25, 0x00, 0x05, 0x36


//--------------------- .nv.constant0.triton__0d1d2d345de6 --------------------------
	.section	.nv.constant0.triton__0d1d2d345de6,"a",@progbits
	.align	4
.nv.constant0.triton__0d1d2d345de6:
	.zero		392


//--------------------- .text.triton__0d1d2d345de6 --------------------------
	.section	.text.triton__0d1d2d345de6,"ax",@progbits
	.sectionflags	@"SHF_BARRIERS=1"
	.sectioninfo	@"SHI_REGISTERS=40"
	.align	128
        .global         triton__0d1d2d345de6
        .type           triton__0d1d2d345de6,@function
        .size           triton__0d1d2d345de6,(.L_x_5 - triton__0d1d2d345de6)
        .other          triton__0d1d2d345de6,@"STO_CUDA_ENTRY STV_DEFAULT"
triton__0d1d2d345de6:
.text.triton__0d1d2d345de6:
[----:B------:R-:W-:-:S02]  /*0000*/  MOV R1, c[0x0][0x28] ;  /* 0x00000a0000017a02 */ /* 0x000fc40000000f00 */
[----:B------:R-:W0:Y:S01]  /*0010*/  S2R R0, SR_TID.X ;  /* 0x0000000000007919 */ /* 0x000e220000002100 */
[----:B------:R-:W1:Y:S01]  /*0020*/  S2UR UR8, SR_CTAID.X ;  /* 0x00000000000879c3 */ /* 0x000e620000002500 */
[----:B------:R-:W-:Y:S01]  /*0030*/  ISETP.LT.AND P0, PT, RZ, c[0x0][0x184], PT ;  /* 0x00006100ff007a0c */ /* 0x000fe20003f01270 */
[----:B------:R-:W-:Y:S01]  /*0040*/  ULDC.64 UR10, c[0x0][0x118] ;  /* 0x00004600000a7ab9 */ /* 0x000fe20000000a00 */
[----:B0-----:R-:W-:Y:S01]  /*0050*/  LOP3.LUT R0, R0, 0xff, RZ, 0xc0, !PT ;  /* 0x000000ff00007812 */ /* 0x001fe200078ec0ff */
[----:B-1----:R-:W-:-:S03]  /*0060*/  UISETP.GE.AND UP0, UPT, UR8, 0x2c0, UPT ;  /* 0x000002c00800788c */ /* 0x002fc6000bf06270 */
[C---:B------:R-:W-:Y:S02]  /*0070*/  SHF.L.U32 R33, R0.reuse, 0x2, RZ ;  /* 0x0000000200217819 */ /* 0x040fe400000006ff */
[C---:B------:R-:W-:Y:S02]  /*0080*/  LOP3.LUT R15, R0.reuse, 0x100, RZ, 0xfc, !PT ;  /* 0x00000100000f7812 */ /* 0x040fe400078efcff */
[C---:B------:R-:W-:Y:S02]  /*0090*/  LOP3.LUT R16, R0.reuse, 0x200, RZ, 0xfc, !PT ;  /* 0x0000020000107812 */ /* 0x040fe400078efcff */
[----:B------:R-:W-:Y:S01]  /*00a0*/  LOP3.LUT R17, R0, 0x300, RZ, 0xfc, !PT ;  /* 0x0000030000117812 */ /* 0x000fe200078efcff */
[----:B------:R-:W-:Y:S05]  /*00b0*/  @P0 BRA `(.L_x_0) ;  /* 0x0000007000000947 */ /* 0x000fea0003800000 */
[----:B------:R-:W-:Y:S01]  /*00c0*/  CS2R R2, SRZ ;  /* 0x0000000000027805 */ /* 0x000fe2000001ff00 */
[----:B------:R-:W-:Y:S01]  /*00d0*/  CS2R R4, SRZ ;  /* 0x0000000000047805 */ /* 0x000fe2000001ff00 */
[----:B------:R-:W-:Y:S01]  /*00e0*/  CS2R R6, SRZ ;  /* 0x0000000000067805 */ /* 0x000fe2000001ff00 */
[----:B------:R-:W-:Y:S01]  /*00f0*/  CS2R R12, SRZ ;  /* 0x00000000000c7805 */ /* 0x000fe2000001ff00 */
[----:B------:R-:W-:Y:S01]  /*0100*/  CS2R R18, SRZ ;  /* 0x0000000000127805 */ /* 0x000fe2000001ff00 */
[----:B------:R-:W-:Y:S01]  /*0110*/  CS2R R20, SRZ ;  /* 0x0000000000147805 */ /* 0x000fe2000001ff00 */
[----:B------:R-:W-:Y:S05]  /*0120*/  BRA `(.L_x_1) ;  /* 0x000009d000007947 */ /* 0x000fea0003800000 */
.L_x_0:
[----:B------:R-:W-:Y:S01]  /*0130*/  ULDC.64 UR4, c[0x0][0x178] ;  /* 0x00005e0000047ab9 */ /* 0x000fe20000000a00 */
[----:B------:R-:W-:Y:S01]  /*0140*/  CS2R R18, SRZ ;  /* 0x0000000000127805 */ /* 0x000fe2000001ff00 */
[----:B------:R-:W-:Y:S01]  /*0150*/  UIMAD UR4, UR4, UR5, URZ ;  /* 0x00000005040472a4 */ /* 0x000fe2000f8e023f */
[----:B------:R-:W-:Y:S01]  /*0160*/  CS2R R20, SRZ ;  /* 0x0000000000147805 */ /* 0x000fe2000001ff00 */
[----:B------:R-:W-:Y:S01]  /*0170*/  CS2R R6, SRZ ;  /* 0x0000000000067805 */ /* 0x000fe2000001ff00 */
[----:B------:R-:W-:Y:S01]  /*0180*/  CS2R R12, SRZ ;  /* 0x00000000000c7805 */ /* 0x000fe2000001ff00 */
[----:B------:R-:W-:Y:S01]  /*0190*/  UIMAD UR4, UR4, UR8, URZ ;  /* 0x00000008040472a4 */ /* 0x000fe2000f8e023f */
[----:B------:R-:W-:Y:S01]  /*01a0*/  CS2R R2, SRZ ;  /* 0x0000000000027805 */ /* 0x000fe2000001ff00 */
[----:B------:R-:W-:-:S04]  /*01b0*/  CS2R R4, SRZ ;  /* 0x0000000000047805 */ /* 0x000fc8000001ff00 */
[----:B------:R-:W-:Y:S01]  /*01c0*/  MOV R22, UR4 ;  /* 0x0000000400167c02 */ /* 0x000fe20008000f00 */
[----:B------:R-:W-:-:S04]  /*01d0*/  UMOV UR4, URZ ;  /* 0x0000003f00047c82 */ /* 0x000fc80008000000 */
[----:B------:R-:W-:-:S02]  /*01e0*/  IMAD R22, R22, 0x14, R33 ;  /* 0x0000001416167824 */ /* 0x000fc400078e0221 */
.L_x_3:
[----:B------:R-:W-:Y:S02]  /*01f0*/  IADD3 R8, R33, UR4, RZ ;  /* 0x0000000421087c10 */ /* 0x000fe4000fffe0ff */
[----:B------:R-:W-:Y:S02]  /*0200*/  PLOP3.LUT P1, PT, PT, PT, UP0, 0x40, 0x0 ;  /* 0x000000000000781c */ /* 0x000fe40003f2e808 */
[----:B------:R-:W-:Y:S02]  /*0210*/  PLOP3.LUT P0, PT, PT, PT, UP0, 0x40, 0x0 ;  /* 0x000000000000781c */ /* 0x000fe40003f0e808 */
[----:B------:R-:W-:Y:S02]  /*0220*/  IADD3 R9, R8, 0x1, RZ ;  /* 0x0000000108097810 */ /* 0x000fe40007ffe0ff */
[----:B------:R-:W-:Y:S02]  /*0230*/  PLOP3.LUT P2, PT, PT, PT, UP0, 0x40, 0x0 ;  /* 0x000000000000781c */ /* 0x000fe40003f4e808 */
[----:B------:R-:W-:-:S02]  /*0240*/  PLOP3.LUT P3, PT, PT, PT, UP0, 0x40, 0x0 ;  /* 0x000000000000781c */ /* 0x000fc40003f6e808 */
[C---:B------:R-:W-:Y:S02]  /*0250*/  IADD3 R10, R8.reuse, 0x2, RZ ;  /* 0x00000002080a7810 */ /* 0x040fe40007ffe0ff */
[----:B------:R-:W-:Y:S02]  /*0260*/  IADD3 R11, R8, 0x3, RZ ;  /* 0x00000003080b7810 */ /* 0x000fe40007ffe0ff */
[----:B------:R-:W-:Y:S02]  /*0270*/  IADD3 R26, R22, UR4, RZ ;  /* 0x00000004161a7c10 */ /* 0x000fe4000fffe0ff */
[----:B------:R-:W-:Y:S02]  /*0280*/  ISETP.LT.AND P0, PT, R8, c[0x0][0x184], P0 ;  /* 0x0000610008007a0c */ /* 0x000fe40000701270 */
[----:B------:R-:W-:Y:S02]  /*0290*/  ISETP.LT.AND P1, PT, R9, c[0x0][0x184], P1 ;  /* 0x0000610009007a0c */ /* 0x000fe40000f21270 */
[----:B------:R-:W-:-:S02]  /*02a0*/  ISETP.LT.AND P2, PT, R10, c[0x0][0x184], P2 ;  /* 0x000061000a007a0c */ /* 0x000fc40001741270 */
[----:B------:R-:W-:Y:S02]  /*02b0*/  ISETP.LT.AND P3, PT, R11, c[0x0][0x184], P3 ;  /* 0x000061000b007a0c */ /* 0x000fe40001f61270 */
[----:B------:R-:W-:Y:S02]  /*02c0*/  MOV R9, 0x2 ;  /* 0x0000000200097802 */ /* 0x000fe40000000f00 */
[C---:B------:R-:W-:Y:S02]  /*02d0*/  IADD3 R24, R26.reuse, 0x1, RZ ;  /* 0x000000011a187810 */ /* 0x040fe40007ffe0ff */
[C---:B------:R-:W-:Y:S02]  /*02e0*/  IADD3 R10, R26.reuse, 0x2, RZ ;  /* 0x000000021a0a7810 */ /* 0x040fe40007ffe0ff */
[C---:B------:R-:W-:Y:S01]  /*02f0*/  IADD3 R8, R26.reuse, 0x3, RZ ;  /* 0x000000031a087810 */ /* 0x040fe20007ffe0ff */
[----:B------:R-:W-:Y:S01]  /*0300*/  IMAD.WIDE R26, R26, R9, c[0x0][0x160] ;  /* 0x000058001a1a7625 */ /* 0x000fe200078e0209 */
[----:B------:R-:W-:-:S02]  /*0310*/  PRMT R28, RZ, 0x7610, R28 ;  /* 0x00007610ff1c7816 */ /* 0x000fc4000000001c */
[----:B------:R-:W-:Y:S01]  /*0320*/  PRMT R14, RZ, 0x7610, R14 ;  /* 0x00007610ff0e7816 */ /* 0x000fe2000000000e */
[-C--:B------:R-:W-:Y:S01]  /*0330*/  IMAD.WIDE R24, R24, R9.reuse, c[0x0][0x160] ;  /* 0x0000580018187625 */ /* 0x080fe200078e0209 */
[----:B------:R-:W-:Y:S02]  /*0340*/  PRMT R29, RZ, 0x7610, R29 ;  /* 0x00007610ff1d7816 */ /* 0x000fe4000000001d */
[----:B------:R-:W-:Y:S01]  /*0350*/  PRMT R31, RZ, 0x7610, R31 ;  /* 0x00007610ff1f7816 */ /* 0x000fe2000000001f */
[-C--:B------:R-:W-:Y:S01]  /*0360*/  IMAD.WIDE R10, R10, R9.reuse, c[0x0][0x160] ;  /* 0x000058000a0a7625 */ /* 0x080fe200078e0209 */
[----:B------:R0:W2:Y:S03]  /*0370*/  @P0 LDG.E.EF.U16 R14, [R26.64] ;  /* 0x0000000a1a0e0981 */ /* 0x0000a6000c0e1500 */
[----:B------:R-:W-:Y:S01]  /*0380*/  IMAD.WIDE R8, R8, R9, c[0x0][0x160] ;  /* 0x0000580008087625 */ /* 0x000fe200078e0209 */
[----:B------:R1:W3:Y:S04]  /*0390*/  @P1 LDG.E.EF.U16 R28, [R24.64] ;  /* 0x0000000a181c1981 */ /* 0x0002e8000c0e1500 */
[----:B------:R4:W5:Y:S04]  /*03a0*/  @P2 LDG.E.EF.U16 R29, [R10.64] ;  /* 0x0000000a0a1d2981 */ /* 0x000968000c0e1500 */
[----:B------:R0:W5:Y:S01]  /*03b0*/  @P3 LDG.E.EF.U16 R31, [R8.64] ;  /* 0x0000000a081f3981 */ /* 0x000162000c0e1500 */
[----:B------:R-:W-:-:S02]  /*03c0*/  IADD3 R23, R0, UR4, RZ ;  /* 0x0000000400177c10 */ /* 0x000fc4000fffe0ff */
[----:B------:R-:W-:Y:S02]  /*03d0*/  PLOP3.LUT P6, PT, PT, PT, UP0, 0x40, 0x0 ;  /* 0x000000000000781c */ /* 0x000fe40003fce808 */
[C---:B------:R-:W-:Y:S02]  /*03e0*/  IADD3 R30, R23.reuse, 0x100, RZ ;  /* 0x00000100171e7810 */ /* 0x040fe40007ffe0ff */
[----:B------:R-:W-:Y:S02]  /*03f0*/  PLOP3.LUT P5, PT, PT, PT, UP0, 0x40, 0x0 ;  /* 0x000000000000781c */ /* 0x000fe40003fae808 */
[----:B------:R-:W-:Y:S02]  /*0400*/  ISETP.LT.AND P6, PT, R30, c[0x0][0x184], P6 ;  /* 0x000061001e007a0c */ /* 0x000fe400037c1270 */
[----:B------:R-:W-:Y:S02]  /*0410*/  IADD3 R32, R23, 0x200, RZ ;  /* 0x0000020017207810 */ /* 0x000fe40007ffe0ff */
[----:B------:R-:W-:-:S02]  /*0420*/  PLOP3.LUT P4, PT, PT, PT, UP0, 0x40, 0x0 ;  /* 0x000000000000781c */ /* 0x000fc40003f8e808 */
[----:B------:R-:W-:Y:S02]  /*0430*/  P2R R30, PR, RZ, 0x40 ;  /* 0x00000040ff1e7803 */ /* 0x000fe40000000000 */
[----:B------:R-:W-:Y:S02]  /*0440*/  ISETP.LT.AND P6, PT, R32, c[0x0][0x184], P5 ;  /* 0x0000610020007a0c */ /* 0x000fe40002fc1270 */
[----:B------:R-:W-:-:S04]  /*0450*/  ISETP.LT.AND P5, PT, R23, c[0x0][0x184], P4 ;  /* 0x0000610017007a0c */ /* 0x000fc800027a1270 */
[----:B0-----:R-:W-:Y:S02]  /*0460*/  P2R R26, PR, RZ, 0x20 ;  /* 0x00000020ff1a7803 */ /* 0x001fe40000000000 */
[----:B------:R-:W-:Y:S02]  /*0470*/  ISETP.NE.AND P5, PT, RZ, UR4, PT ;  /* 0x00000004ff007c0c */ /* 0x000fe4000bfa5270 */
[----:B------:R-:W-:Y:S02]  /*0480*/  IADD3 R23, R23, 0x300, RZ ;  /* 0x0000030017177810 */ /* 0x000fe40007ffe0ff */
[----:B------:R-:W-:Y:S02]  /*0490*/  PLOP3.LUT P4, PT, PT, PT, UP0, 0x40, 0x0 ;  /* 0x000000000000781c */ /* 0x000fe40003f8e808 */
[----:B------:R-:W-:Y:S02]  /*04a0*/  P2R R32, PR, RZ, 0x40 ;  /* 0x00000040ff207803 */ /* 0x000fe40000000000 */
[----:B------:R-:W-:-:S02]  /*04b0*/  ISETP.LT.AND P4, PT, R23, c[0x0][0x184], P4 ;  /* 0x0000610017007a0c */ /* 0x000fc40002781270 */
[----:B------:R-:W-:Y:S02]  /*04c0*/  MOV R23, 0x3f800000 ;  /* 0x3f80000000177802 */ /* 0x000fe40000000f00 */
[----:B-1----:R-:W-:Y:S02]  /*04d0*/  MOV R25, 0x3f800000 ;  /* 0x3f80000000197802 */ /* 0x002fe40000000f00 */
[----:B------:R-:W-:Y:S02]  /*04e0*/  MOV R24, 0x3f800000 ;  /* 0x3f80000000187802 */ /* 0x000fe40000000f00 */
[----:B------:R-:W-:Y:S02]  /*04f0*/  MOV R27, 0x3f800000 ;  /* 0x3f800000001b7802 */ /* 0x000fe40000000f00 */
[----:B------:R-:W-:Y:S02]  /*0500*/  MOV R8, RZ ;  /* 0x000000ff00087202 */ /* 0x000fe40000000f00 */
[----:B------:R-:W-:-:S02]  /*0510*/  MOV R34, RZ ;  /* 0x000000ff00227202 */ /* 0x000fc40000000f00 */
[----:B------:R-:W-:Y:S02]  /*0520*/  MOV R37, RZ ;  /* 0x000000ff00257202 */ /* 0x000fe40000000f00 */
[----:B----4-:R-:W-:Y:S02]  /*0530*/  MOV R11, RZ ;  /* 0x000000ff000b7202 */ /* 0x010fe40000000f00 */
[----:B--2---:R-:W-:Y:S02]  /*0540*/  SEL R14, R14, RZ, P0 ;  /* 0x000000ff0e0e7207 */ /* 0x004fe40000000000 */
[----:B---3--:R-:W-:Y:S02]  /*0550*/  SEL R9, R28, RZ, P1 ;  /* 0x000000ff1c097207 */ /* 0x008fe40000800000 */
[----:B-----5:R-:W-:Y:S02]  /*0560*/  SEL R29, R29, RZ, P2 ;  /* 0x000000ff1d1d7207 */ /* 0x020fe40001000000 */
[----:B------:R-:W-:Y:S01]  /*0570*/  SEL R28, R31, RZ, P3 ;  /* 0x000000ff1f1c7207 */ /* 0x000fe20001800000 */
[----:B------:R-:W-:-:S02]  /*0580*/  HADD2.F32 R31, -RZ, R14.H0_H0 ;  /* 0x2000000eff1f7230 */ /* 0x000fc40000004100 */
[----:B------:R-:W-:Y:S02]  /*0590*/  HADD2.F32 R14, -RZ, R9.H0_H0 ;  /* 0x20000009ff0e7230 */ /* 0x000fe40000004100 */
[----:B------:R-:W-:Y:S02]  /*05a0*/  HADD2.F32 R29, -RZ, R29.H0_H0 ;  /* 0x2000001dff1d7230 */ /* 0x000fe40000004100 */
[----:B------:R-:W-:Y:S01]  /*05b0*/  HADD2.F32 R28, -RZ, R28.H0_H0 ;  /* 0x2000001cff1c7230 */ /* 0x000fe20000004100 */
[----:B------:R-:W-:Y:S05]  /*05c0*/  @!P5 BRA `(.L_x_2) ;  /* 0x000003f00000d947 */ /* 0x000fea0003800000 */
[----:B------:R-:W-:Y:S01]  /*05d0*/  FADD R23, R19, 1 ;  /* 0x3f80000013177421 */ /* 0x000fe20000000000 */
[----:B------:R-:W-:Y:S01]  /*05e0*/  FADD R25, R18, 1 ;  /* 0x3f80000012197421 */ /* 0x000fe20000000000 */
[----:B------:R-:W-:Y:S01]  /*05f0*/  FADD R24, R21, 1 ;  /* 0x3f80000015187421 */ /* 0x000fe20000000000 */
[----:B------:R-:W-:Y:S01]  /*0600*/  FADD R27, R20, 1 ;  /* 0x3f800000141b7421 */ /* 0x000fe20000000000 */
[----:B------:R-:W-:Y:S06]  /*0610*/  BAR.SYNC 0x0 ;  /* 0x0000000000007b1d */ /* 0x000fec0000000000 */
[----:B------:R-:W-:Y:S01]  /*0620*/  STS [R0.X4], R23 ;  /* 0x0000001700007388 */ /* 0x000fe20000004800 */
[----:B------:R-:W-:Y:S01]  /*0630*/  FADD R34, R14, -R3 ;  /* 0x800000030e227221 */ /* 0x000fe20000000000 */
[----:B------:R-:W-:-:S02]  /*0640*/  FADD R37, R29, -R4 ;  /* 0x800000041d257221 */ /* 0x000fc40000000000 */
[----:B------:R-:W-:Y:S01]  /*0650*/  STS [R0.X4+0x400], R25 ;  /* 0x0004001900007388 */ /* 0x000fe20000004800 */
[----:B------:R-:W-:-:S03]  /*0660*/  FMUL R35, R34, 0.25 ;  /* 0x3e80000022237820 */ /* 0x000fc60000400000 */
[----:B------:R-:W-:Y:S04]  /*0670*/  STS [R0.X4+0x800], R24 ;  /* 0x0008001800007388 */ /* 0x000fe80000004800 */
[----:B------:R-:W-:Y:S04]  /*0680*/  STS [R0.X4+0xc00], R27 ;  /* 0x000c001b00007388 */ /* 0x000fe80000004800 */
[----:B------:R-:W-:Y:S06]  /*0690*/  BAR.SYNC 0x0 ;  /* 0x0000000000007b1d */ /* 0x000fec0000000000 */
[----:B------:R-:W0:Y:S02]  /*06a0*/  LDS.128 R8, [R0.X16] ;  /* 0x0000000000087984 */ /* 0x000e24000000cc00 */
[----:B0-----:R-:W-:-:S02]  /*06b0*/  FSETP.GT.AND P5, PT, |R9|, 8.50705917302346158658e+37, PT ;  /* 0x7e8000000900780b */ /* 0x001fc40003fa4200 */
[----:B------:R-:W-:Y:S02]  /*06c0*/  FSETP.GEU.AND P6, PT, |R9|, 1.175494350822287508e-38, PT ;  /* 0x008000000900780b */ /* 0x000fe40003fce200 */
[----:B------:R-:W-:-:S09]  /*06d0*/  FSEL R35, R35, R34, P5 ;  /* 0x0000002223237208 */ /* 0x000fd20002800000 */
[----:B------:R-:W-:Y:S01]  /*06e0*/  @P5 FMUL R9, R9, 0.25 ;  /* 0x3e80000009095820 */ /* 0x000fe20000400000 */
[C---:B------:R-:W-:Y:S01]  /*06f0*/  FSETP.GT.AND P5, PT, |R10|.reuse, 8.50705917302346158658e+37, PT ;  /* 0x7e8000000a00780b */ /* 0x040fe20003fa4200 */
[----:B------:R-:W-:Y:S02]  /*0700*/  @!P6 FMUL R35, R35, 16777216 ;  /* 0x4b8000002323e820 */ /* 0x000fe40000400000 */
[----:B------:R-:W-:Y:S01]  /*0710*/  @!P6 FMUL R9, R9, 16777216 ;  /* 0x4b8000000909e820 */ /* 0x000fe20000400000 */
[----:B------:R-:W-:-:S03]  /*0720*/  FSETP.GEU.AND P6, PT, |R10|, 1.175494350822287508e-38, PT ;  /* 0x008000000a00780b */ /* 0x000fc60003fce200 */
[----:B------:R-:W0:Y:S06]  /*0730*/  MUFU.RCP R36, R9 ;  /* 0x0000000900247308 */ /* 0x000e2c0000001000 */
[----:B------:R-:W-:-:S04]  /*0740*/  @P5 FMUL R10, R10, 0.25 ;  /* 0x3e8000000a0a5820 */ /* 0x000fc80000400000 */
[----:B------:R-:W-:Y:S01]  /*0750*/  @!P6 FMUL R10, R10, 16777216 ;  /* 0x4b8000000a0ae820 */ /* 0x000fe20000400000 */
[----:B0-----:R-:W-:Y:S01]  /*0760*/  FFMA R35, R36, R35, R3 ;  /* 0x0000002324237223 */ /* 0x001fe20000000003 */
[----:B------:R-:W-:-:S04]  /*0770*/  FMUL R36, R37, 0.25 ;  /* 0x3e80000025247820 */ /* 0x000fc80000400000 */
[----:B------:R-:W0:Y:S01]  /*0780*/  MUFU.RCP R10, R10 ;  /* 0x0000000a000a7308 */ /* 0x000e220000001000 */
[----:B------:R-:W-:Y:S01]  /*0790*/  FADD R9, R14, -R35 ;  /* 0x800000230e097221 */ /* 0x000fe20000000000 */
[----:B------:R-:W-:Y:S01]  /*07a0*/  FADD R14, R28, -R5 ;  /* 0x800000051c0e7221 */ /* 0x000fe20000000000 */
[----:B------:R-:W-:Y:S02]  /*07b0*/  FSEL R36, R36, R37, P5 ;  /* 0x0000002524247208 */ /* 0x000fe40002800000 */
[C---:B------:R-:W-:Y:S01]  /*07c0*/  FSETP.GT.AND P5, PT, |R11|.reuse, 8.50705917302346158658e+37, PT ;  /* 0x7e8000000b00780b */ /* 0x040fe20003fa4200 */
[----:B------:R-:W-:Y:S01]  /*07d0*/  FFMA R34, R34, R9, R7 ;  /* 0x0000000922227223 */ /* 0x000fe20000000007 */
[----:B------:R-:W-:Y:S01]  /*07e0*/  FMUL R9, R14, 0.25 ;  /* 0x3e8000000e097820 */ /* 0x000fe20000400000 */
[----:B------:R-:W-:Y:S01]  /*07f0*/  @!P6 FMUL R36, R36, 16777216 ;  /* 0x4b8000002424e820 */ /* 0x000fe20000400000 */
[----:B------:R-:W-:-:S03]  /*0800*/  FSETP.GEU.AND P6, PT, |R11|, 1.175494350822287508e-38, PT ;  /* 0x008000000b00780b */ /* 0x000fc60003fce200 */
[----:B------:R-:W-:Y:S01]  /*0810*/  FSEL R9, R9, R14, P5 ;  /* 0x0000000e09097208 */ /* 0x000fe20002800000 */
[----:B0-----:R-:W-:-:S05]  /*0820*/  FFMA R36, R10, R36, R4 ;  /* 0x000000240a247223 */ /* 0x001fca0000000004 */
[----:B------:R-:W-:Y:S01]  /*0830*/  @P5 FMUL R11, R11, 0.25 ;  /* 0x3e8000000b0b5820 */ /* 0x000fe20000400000 */
[C---:B------:R-:W-:Y:S01]  /*0840*/  FSETP.GT.AND P5, PT, |R8|.reuse, 8.50705917302346158658e+37, PT ;  /* 0x7e8000000800780b */ /* 0x040fe20003fa4200 */
[----:B------:R-:W-:Y:S01]  /*0850*/  FADD R10, R29, -R36 ;  /* 0x800000241d0a7221 */ /* 0x000fe20000000000 */
[----:B------:R-:W-:Y:S01]  /*0860*/  FADD R29, R31, -R2 ;  /* 0x800000021f1d7221 */ /* 0x000fe20000000000 */
[----:B------:R-:W-:Y:S01]  /*0870*/  @!P6 FMUL R11, R11, 16777216 ;  /* 0x4b8000000b0be820 */ /* 0x000fe20000400000 */
[----:B------:R-:W-:Y:S01]  /*0880*/  @!P6 FMUL R9, R9, 16777216 ;  /* 0x4b8000000909e820 */ /* 0x000fe20000400000 */
[----:B------:R-:W-:Y:S01]  /*0890*/  FSETP.GEU.AND P6, PT, |R8|, 1.175494350822287508e-38, PT ;  /* 0x008000000800780b */ /* 0x000fe20003fce200 */
[----:B------:R-:W-:Y:S01]  /*08a0*/  FFMA R37, R37, R10, R12 ;  /* 0x0000000a25257223 */ /* 0x000fe2000000000c */
[----:B------:R-:W-:Y:S02]  /*08b0*/  FMUL R10, R29, 0.25 ;  /* 0x3e8000001d0a7820 */ /* 0x000fe40000400000 */
[----:B------:R-:W0:Y:S03]  /*08c0*/  MUFU.RCP R11, R11 ;  /* 0x0000000b000b7308 */ /* 0x000e260000001000 */
[----:B------:R-:W-:Y:S01]  /*08d0*/  FSEL R10, R10, R29, P5 ;  /* 0x0000001d0a0a7208 */ /* 0x000fe20002800000 */
[----:B------:R-:W-:-:S05]  /*08e0*/  @P5 FMUL R8, R8, 0.25 ;  /* 0x3e80000008085820 */ /* 0x000fca0000400000 */
[----:B------:R-:W-:Y:S01]  /*08f0*/  @!P6 FMUL R8, R8, 16777216 ;  /* 0x4b8000000808e820 */ /* 0x000fe20000400000 */
[----:B------:R-:W-:Y:S01]  /*0900*/  @!P6 FMUL R10, R10, 16777216 ;  /* 0x4b8000000a0ae820 */ /* 0x000fe20000400000 */
[----:B0-----:R-:W-:Y:S02]  /*0910*/  FFMA R9, R11, R9, R5 ;  /* 0x000000090b097223 */ /* 0x001fe40000000005 */
[----:B------:R-:W0:Y:S02]  /*0920*/  MUFU.RCP R11, R8 ;  /* 0x00000008000b7308 */ /* 0x000e240000001000 */
[----:B0-----:R-:W-:Y:S01]  /*0930*/  FFMA R10, R11, R10, R2 ;  /* 0x0000000a0b0a7223 */ /* 0x001fe20000000002 */
[----:B------:R-:W-:-:S03]  /*0940*/  FADD R11, R28, -R9 ;  /* 0x800000091c0b7221 */ /* 0x000fc60000000000 */
[----:B------:R-:W-:Y:S01]  /*0950*/  FADD R28, R31, -R10 ;  /* 0x8000000a1f1c7221 */ /* 0x000fe20000000000 */
[----:B------:R-:W-:Y:S01]  /*0960*/  FFMA R11, R14, R11, R13 ;  /* 0x0000000b0e0b7223 */ /* 0x000fe2000000000d */
[----:B------:R-:W-:Y:S02]  /*0970*/  MOV R14, R35 ;  /* 0x00000023000e7202 */ /* 0x000fe40000000f00 */
[----:B------:R-:W-:Y:S01]  /*0980*/  FFMA R8, R29, R28, R6 ;  /* 0x0000001c1d087223 */ /* 0x000fe20000000006 */
[----:B------:R-:W-:Y:S02]  /*0990*/  MOV R29, R36 ;  /* 0x00000024001d7202 */ /* 0x000fe40000000f00 */
[----:B------:R-:W-:Y:S02]  /*09a0*/  MOV R28, R9 ;  /* 0x00000009001c7202 */ /* 0x000fe40000000f00 */
[----:B------:R-:W-:-:S03]  /*09b0*/  MOV R31, R10 ;  /* 0x0000000a001f7202 */ /* 0x000fc60000000f00 */
.L_x_2:
[----:B------:R-:W-:Y:S01]  /*09c0*/  UIADD3 UR4, UR4, 0x400, URZ ;  /* 0x0000040004047890 */ /* 0x000fe2000fffe03f */
[----:B------:R-:W-:Y:S01]  /*09d0*/  FSEL R2, R31, R2, P0 ;  /* 0x000000021f027208 */ /* 0x000fe20000000000 */
[----:B------:R-:W-:Y:S01]  /*09e0*/  ULDC UR5, c[0x0][0x184] ;  /* 0x0000610000057ab9 */ /* 0x000fe20000000800 */
[----:B------:R-:W-:Y:S01]  /*09f0*/  FSEL R6, R8, R6, P0 ;  /* 0x0000000608067208 */ /* 0x000fe20000000000 */
[----:B------:R-:W-:Y:S01]  /*0a00*/  UISETP.GE.AND UP1, UPT, UR4, UR5, UPT ;  /* 0x000000050400728c */ /* 0x000fe2000bf26270 */
[----:B------:R-:W-:-:S02]  /*0a10*/  FSEL R3, R14, R3, P1 ;  /* 0x000000030e037208 */ /* 0x000fc40000800000 */
[----:B------:R-:W-:Y:S02]  /*0a20*/  FSEL R7, R34, R7, P1 ;  /* 0x0000000722077208 */ /* 0x000fe40000800000 */
[----:B------:R-:W-:Y:S02]  /*0a30*/  ISETP.NE.AND P6, PT, R30, RZ, PT ;  /* 0x000000ff1e00720c */ /* 0x000fe40003fc5270 */
[----:B------:R-:W-:Y:S02]  /*0a40*/  PLOP3.LUT P0, PT, PT, PT, UP1, 0x80, 0x0 ;  /* 0x000000000000781c */ /* 0x000fe40003f0f018 */
[----:B------:R-:W-:Y:S02]  /*0a50*/  ISETP.NE.AND P5, PT, R32, RZ, PT ;  /* 0x000000ff2000720c */ /* 0x000fe40003fa5270 */
[----:B------:R-:W-:Y:S02]  /*0a60*/  ISETP.NE.AND P1, PT, R26, RZ, PT ;  /* 0x000000ff1a00720c */ /* 0x000fe40003f25270 */
[----:B------:R-:W-:-:S02]  /*0a70*/  FSEL R4, R29, R4, P2 ;  /* 0x000000041d047208 */ /* 0x000fc40001000000 */
[----:B------:R-:W-:Y:S02]  /*0a80*/  FSEL R5, R28, R5, P3 ;  /* 0x000000051c057208 */ /* 0x000fe40001800000 */
[----:B------:R-:W-:Y:S02]  /*0a90*/  FSEL R12, R37, R12, P2 ;  /* 0x0000000c250c7208 */ /* 0x000fe40001000000 */
[----:B------:R-:W-:Y:S02]  /*0aa0*/  FSEL R13, R11, R13, P3 ;  /* 0x0000000d0b0d7208 */ /* 0x000fe40001800000 */
[----:B------:R-:W-:Y:S02]  /*0ab0*/  FSEL R19, R23, R19, P1 ;  /* 0x0000001317137208 */ /* 0x000fe40000800000 */
[----:B------:R-:W-:Y:S02]  /*0ac0*/  FSEL R18, R25, R18, P6 ;  /* 0x0000001219127208 */ /* 0x000fe40003000000 */
[----:B------:R-:W-:-:S02]  /*0ad0*/  FSEL R21, R24, R21, P5 ;  /* 0x0000001518157208 */ /* 0x000fc40002800000 */
[----:B------:R-:W-:Y:S01]  /*0ae0*/  FSEL R20, R27, R20, P4 ;  /* 0x000000141b147208 */ /* 0x000fe20002000000 */
[----:B------:R-:W-:Y:S05]  /*0af0*/  @!P0 BRA `(.L_x_3) ;  /* 0xfffff6f000008947 */ /* 0x000fea000383ffff */
.L_x_1:
[----:B------:R-:W-:Y:S06]  /*0b00*/  BAR.SYNC 0x0 ;  /* 0x0000000000007b1d */ /* 0x000fec0000000000 */
[----:B------:R-:W-:Y:S01]  /*0b10*/  STS [R0.X4], R19 ;  /* 0x0000001300007388 */ /* 0x000fe20000004800 */
[----:B------:R-:W-:Y:S01]  /*0b20*/  FADD R7, R6, R7 ;  /* 0x0000000706077221 */ /* 0x000fe20000000000 */
[----:B------:R-:W-:Y:S02]  /*0b30*/  UMOV UR9, 0x4 ;  /* 0x0000000400097882 */ /* 0x000fe40000000000 */
[----:B------:R-:W-:Y:S01]  /*0b40*/  STS [R15.X4], R18 ;  /* 0x000000120f007388 */ /* 0x000fe20000004800 */
[----:B------:R-:W-:-:S02]  /*0b50*/  ULDC.64 UR4, c[0x0][0x168] ;  /* 0x00005a0000047ab9 */ /* 0x000fc40000000a00 */
[----:B------:R-:W-:Y:S01]  /*0b60*/  UIMAD.WIDE UR4, UR8, UR9, UR4 ;  /* 0x00000009080472a5 */ /* 0x000fe2000f8e0204 */
[----:B------:R-:W-:Y:S01]  /*0b70*/  STS [R16.X4], R21 ;  /* 0x0000001510007388 */ /* 0x000fe20000004800 */
[----:B------:R-:W-:Y:S02]  /*0b80*/  ULDC.64 UR6, c[0x0][0x170] ;  /* 0x00005c0000067ab9 */ /* 0x000fe40000000a00 */
[----:B------:R-:W-:Y:S01]  /*0b90*/  UIMAD.WIDE UR6, UR8, UR9, UR6 ;  /* 0x00000009080672a5 */ /* 0x000fe2000f8e0206 */
[----:B------:R-:W-:Y:S04]  /*0ba0*/  STS [R17.X4], R20 ;  /* 0x0000001411007388 */ /* 0x000fe80000004800 */
[----:B------:R-:W-:Y:S06]  /*0bb0*/  BAR.SYNC 0x0 ;  /* 0x0000000000007b1d */ /* 0x000fec0000000000 */
[----:B------:R-:W0:Y:S02]  /*0bc0*/  LDS.128 R8, [R33.X4] ;  /* 0x0000000021087984 */ /* 0x000e240000004c00 */
[----:B0-----:R-:W-:-:S04]  /*0bd0*/  FADD R23, R8, R9 ;  /* 0x0000000908177221 */ /* 0x001fc80000000000 */
[C---:B------:R-:W-:Y:S01]  /*0be0*/  FMUL R14, R23.reuse, 0.25 ;  /* 0x3e800000170e7820 */ /* 0x040fe20000400000 */
[----:B------:R-:W-:Y:S06]  /*0bf0*/  BAR.SYNC 0x0 ;  /* 0x0000000000007b1d */ /* 0x000fec0000000000 */
[C---:B------:R-:W-:Y:S01]  /*0c00*/  FSETP.GEU.AND P3, PT, |R23|.reuse, 1.175494350822287508e-38, PT ;  /* 0x008000001700780b */ /* 0x040fe20003f6e200 */
[----:B------:R-:W-:Y:S01]  /*0c10*/  FADD R22, R10, R23 ;  /* 0x000000170a167221 */ /* 0x000fe20000000000 */
[----:B------:R-:W-:-:S03]  /*0c20*/  FSETP.GT.AND P0, PT, |R23|, 8.50705917302346158658e+37, PT ;  /* 0x7e8000001700780b */ /* 0x000fc60003f04200 */
[----:B------:R-:W-:Y:S01]  /*0c30*/  FMUL R15, R22, 0.25 ;  /* 0x3e800000160f7820 */ /* 0x000fe20000400000 */
[----:B------:R-:W-:Y:S01]  /*0c40*/  FSEL R19, R14, R23, P0 ;  /* 0x000000170e137208 */ /* 0x000fe20000000000 */
[----:B------:R-:W-:Y:S01]  /*0c50*/  FADD R14, R11, R22 ;  /* 0x000000160b0e7221 */ /* 0x000fe20000000000 */
[C---:B------:R-:W-:Y:S02]  /*0c60*/  FSETP.GEU.AND P4, PT, |R22|.reuse, 1.175494350822287508e-38, PT ;  /* 0x008000001600780b */ /* 0x040fe40003f8e200 */
[----:B------:R-:W-:Y:S01]  /*0c70*/  FSETP.GT.AND P1, PT, |R22|, 8.50705917302346158658e+37, PT ;  /* 0x7e8000001600780b */ /* 0x000fe20003f24200 */
[C---:B------:R-:W-:Y:S01]  /*0c80*/  FMUL R17, R14.reuse, 0.25 ;  /* 0x3e8000000e117820 */ /* 0x040fe20000400000 */
[C---:B------:R-:W-:Y:S01]  /*0c90*/  FSETP.GEU.AND P5, PT, |R14|.reuse, 1.175494350822287508e-38, PT ;  /* 0x008000000e00780b */ /* 0x040fe20003fae200 */
[----:B------:R-:W-:Y:S01]  /*0ca0*/  @!P3 FMUL R19, R19, 16777216 ;  /* 0x4b8000001313b820 */ /* 0x000fe20000400000 */
[----:B------:R-:W-:Y:S01]  /*0cb0*/  FSEL R18, R15, R22, P1 ;  /* 0x000000160f127208 */ /* 0x000fe20000800000 */
[----:B------:R-:W-:Y:S01]  /*0cc0*/  @P0 FMUL R9, R9, 0.25 ;  /* 0x3e80000009090820 */ /* 0x000fe20000400000 */
[----:B------:R-:W-:Y:S01]  /*0cd0*/  FSETP.GT.AND P2, PT, |R14|, 8.50705917302346158658e+37, PT ;  /* 0x7e8000000e00780b */ /* 0x000fe20003f44200 */
[----:B------:R-:W0:Y:S01]  /*0ce0*/  MUFU.RCP R16, R19 ;  /* 0x0000001300107308 */ /* 0x000e220000001000 */
[----:B------:R-:W1:Y:S01]  /*0cf0*/  SHFL.BFLY PT, R15, R14, 0x10, 0x1f ;  /* 0x0e001f000e0f7f89 */ /* 0x000e6200000e0000 */
[----:B------:R-:W-:Y:S01]  /*0d00*/  @!P3 FMUL R9, R9, 16777216 ;  /* 0x4b8000000909b820 */ /* 0x000fe20000400000 */
[----:B------:R-:W-:Y:S01]  /*0d10*/  FSEL R20, R17, R14, P2 ;  /* 0x0000000e11147208 */ /* 0x000fe20001000000 */
[----:B------:R-:W-:Y:S01]  /*0d20*/  @!P4 FMUL R18, R18, 16777216 ;  /* 0x4b8000001212c820 */ /* 0x000fe20000400000 */
[----:B------:R-:W-:Y:S01]  /*0d30*/  FSETP.NEU.AND P0, PT, R23, RZ, PT ;  /* 0x000000ff1700720b */ /* 0x000fe20003f0d000 */
[----:B------:R-:W-:Y:S01]  /*0d40*/  @P1 FMUL R10, R10, 0.25 ;  /* 0x3e8000000a0a1820 */ /* 0x000fe20000400000 */
[----:B------:R-:W-:Y:S01]  /*0d50*/  FSETP.NEU.AND P1, PT, R14, RZ, PT ;  /* 0x000000ff0e00720b */ /* 0x000fe20003f2d000 */
[----:B------:R-:W2:Y:S01]  /*0d60*/  MUFU.RCP R21, R18 ;  /* 0x0000001200157308 */ /* 0x000ea20000001000 */
[----:B------:R-:W-:Y:S01]  /*0d70*/  @!P5 FMUL R20, R20, 16777216 ;  /* 0x4b8000001414d820 */ /* 0x000fe20000400000 */
[----:B------:R-:W-:-:S02]  /*0d80*/  @!P4 FMUL R10, R10, 16777216 ;  /* 0x4b8000000a0ac820 */ /* 0x000fc40000400000 */
[----:B------:R-:W-:Y:S01]  /*0d90*/  @P2 FMUL R11, R11, 0.25 ;  /* 0x3e8000000b0b2820 */ /* 0x000fe20000400000 */
[----:B0-----:R-:W-:-:S03]  /*0da0*/  FMUL R16, R16, R9 ;  /* 0x0000000910107220 */ /* 0x001fc60000400000 */
[----:B------:R-:W0:Y:S01]  /*0db0*/  MUFU.RCP R20, R20 ;  /* 0x0000001400147308 */ /* 0x000e220000001000 */
[----:B------:R-:W-:Y:S01]  /*0dc0*/  FADD R9, -R2, R3 ;  /* 0x0000000302097221 */ /* 0x000fe20000000100 */
[----:B------:R-:W-:Y:S01]  /*0dd0*/  @!P5 FMUL R11, R11, 16777216 ;  /* 0x4b8000000b0bd820 */ /* 0x000fe20000400000 */
[----:B------:R-:W-:Y:S02]  /*0de0*/  FSEL R16, R16, RZ, P0 ;  /* 0x000000ff10107208 */ /* 0x000fe40000000000 */
[----:B------:R-:W-:Y:S01]  /*0df0*/  FMUL R17, R9, R9 ;  /* 0x0000000909117220 */ /* 0x000fe20000400000 */
[----:B------:R-:W-:Y:S01]  /*0e00*/  FSETP.NEU.AND P0, PT, R22, RZ, PT ;  /* 0x000000ff1600720b */ /* 0x000fe20003f0d000 */
[----:B--2---:R-:W-:Y:S01]  /*0e10*/  FMUL R21, R21, R10 ;  /* 0x0000000a15157220 */ /* 0x004fe20000400000 */
[----:B-1----:R-:W-:Y:S01]  /*0e20*/  FADD R6, R14, R15 ;  /* 0x0000000f0e067221 */ /* 0x002fe20000000000 */
[----:B------:R-:W-:Y:S01]  /*0e30*/  FFMA R9, R9, R16, R2 ;  /* 0x0000001009097223 */ /* 0x000fe20000000002 */
[----:B------:R-:W-:-:S02]  /*0e40*/  FMUL R17, R8, R17 ;  /* 0x0000001108117220 */ /* 0x000fc40000400000 */
[----:B------:R-:W-:Y:S01]  /*0e50*/  FSEL R21, R21, RZ, P0 ;  /* 0x000000ff15157208 */ /* 0x000fe20000000000 */
[----:B------:R-:W-:Y:S01]  /*0e60*/  FADD R8, -R9, R4 ;  /* 0x0000000409087221 */ /* 0x000fe20000000100 */
[----:B------:R-:W-:Y:S01]  /*0e70*/  FSETP.GEU.AND P2, PT, |R6|, 1.175494350822287508e-38, PT ;  /* 0x008000000600780b */ /* 0x000fe20003f4e200 */
[----:B------:R-:W-:Y:S01]  /*0e80*/  FFMA R17, R16, R17, R7 ;  /* 0x0000001110117223 */ /* 0x000fe20000000007 */
[----:B0-----:R-:W-:Y:S01]  /*0e90*/  FMUL R20, R20, R11 ;  /* 0x0000000b14147220 */ /* 0x001fe20000400000 */
[----:B------:R-:W-:Y:S01]  /*0ea0*/  FFMA R10, R8, R21, R9 ;  /* 0x00000015080a7223 */ /* 0x000fe20000000009 */
[C---:B------:R-:W-:Y:S01]  /*0eb0*/  FMUL R11, R6.reuse, 0.25 ;  /* 0x3e800000060b7820 */ /* 0x040fe20000400000 */
[----:B------:R-:W0:Y:S01]  /*0ec0*/  SHFL.BFLY PT, R7, R6, 0x8, 0x1f ;  /* 0x0d001f0006077f89 */ /* 0x000e2200000e0000 */
[----:B------:R-:W-:Y:S01]  /*0ed0*/  FSETP.GT.AND P0, PT, |R6|, 8.50705917302346158658e+37, PT ;  /* 0x7e8000000600780b */ /* 0x000fe20003f04200 */
[----:B------:R-:W-:Y:S01]  /*0ee0*/  FMUL R8, R8, R8 ;  /* 0x0000000808087220 */ /* 0x000fe20000400000 */
[----:B------:R-:W-:Y:S01]  /*0ef0*/  FSEL R20, R20, RZ, P1 ;  /* 0x000000ff14147208 */ /* 0x000fe20000800000 */
[----:B------:R-:W-:Y:S01]  /*0f00*/  FADD R5, -R10, R5 ;  /* 0x000000050a057221 */ /* 0x000fe20000000100 */
[----:B------:R-:W-:Y:S01]  /*0f10*/  FSEL R11, R11, R6, P0 ;  /* 0x000000060b0b7208 */ /* 0x000fe20000000000 */
[----:B------:R-:W-:Y:S01]  /*0f20*/  FADD R12, R17, R12 ;  /* 0x0000000c110c7221 */ /* 0x000fe20000000000 */
[----:B------:R-:W-:Y:S01]  /*0f30*/  FMUL R8, R23, R8 ;  /* 0x0000000817087220 */ /* 0x000fe20000400000 */
[C---:B------:R-:W-:Y:S01]  /*0f40*/  FFMA R10, R5.reuse, R20, R10 ;  /* 0x00000014050a7223 */ /* 0x040fe2000000000a */
[----:B------:R-:W-:Y:S01]  /*0f50*/  FMUL R5, R5, R5 ;  /* 0x0000000505057220 */ /* 0x000fe20000400000 */
[----:B------:R-:W-:Y:S01]  /*0f60*/  @!P2 FMUL R11, R11, 16777216 ;  /* 0x4b8000000b0ba820 */ /* 0x000fe20000400000 */
[----:B------:R-:W-:Y:S01]  /*0f70*/  FFMA R8, R21, R8, R12 ;  /* 0x0000000815087223 */ /* 0x000fe2000000000c */
[----:B------:R-:W-:Y:S01]  /*0f80*/  FSETP.NEU.AND P1, PT, R6, RZ, PT ;  /* 0x000000ff0600720b */ /* 0x000fe20003f2d000 */
[----:B------:R-:W1:Y:S01]  /*0f90*/  SHFL.BFLY PT, R9, R10, 0x10, 0x1f ;  /* 0x0e001f000a097f89 */ /* 0x000e6200000e0000 */
[----:B------:R-:W2:Y:S01]  /*0fa0*/  MUFU.RCP R16, R11 ;  /* 0x0000000b00107308 */ /* 0x000ea20000001000 */
[----:B------:R-:W-:Y:S01]  /*0fb0*/  FADD R13, R8, R13 ;  /* 0x0000000d080d7221 */ /* 0x000fe20000000000 */
[----:B------:R-:W-:Y:S01]  /*0fc0*/  FMUL R5, R22, R5 ;  /* 0x0000000516057220 */ /* 0x000fe20000400000 */
[----:B------:R-:W-:-:S03]  /*0fd0*/  @P0 FMUL R15, R15, 0.25 ;  /* 0x3e8000000f0f0820 */ /* 0x000fc60000400000 */
[----:B------:R-:W-:Y:S01]  /*0fe0*/  FFMA R13, R20, R5, R13 ;  /* 0x00000005140d7223 */ /* 0x000fe2000000000d */
[----:B------:R-:W-:Y:S01]  /*0ff0*/  @!P2 FMUL R15, R15, 16777216 ;  /* 0x4b8000000f0fa820 */ /* 0x000fe20000400000 */
[----:B0-----:R-:W-:-:S03]  /*1000*/  FADD R5, R6, R7 ;  /* 0x0000000706057221 */ /* 0x001fc60000000000 */
[----:B------:R-:W0:Y:S01]  /*1010*/  SHFL.BFLY PT, R12, R13, 0x10, 0x1f ;  /* 0x0e001f000d0c7f89 */ /* 0x000e2200000e0000 */
[C---:B------:R-:W-:Y:S01]  /*1020*/  FMUL R18, R5.reuse, 0.25 ;  /* 0x3e80000005127820 */ /* 0x040fe20000400000 */
[C---:B------:R-:W-:Y:S01]  /*1030*/  FSETP.GEU.AND P2, PT, |R5|.reuse, 1.175494350822287508e-38, PT ;  /* 0x008000000500780b */ /* 0x040fe20003f4e200 */
[----:B--2---:R-:W-:Y:S01]  /*1040*/  FMUL R16, R16, R15 ;  /* 0x0000000f10107220 */ /* 0x004fe20000400000 */
[----:B------:R-:W-:Y:S01]  /*1050*/  FSETP.GT.AND P0, PT, |R5|, 8.50705917302346158658e+37, PT ;  /* 0x7e8000000500780b */ /* 0x000fe20003f04200 */
[----:B------:R-:W2:Y:S03]  /*1060*/  SHFL.BFLY PT, R8, R5, 0x4, 0x1f ;  /* 0x0c801f0005087f89 */ /* 0x000ea600000e0000 */
[----:B------:R-:W-:Y:S01]  /*1070*/  FSEL R16, R16, RZ, P1 ;  /* 0x000000ff10107208 */ /* 0x000fe20000800000 */
[----:B-1----:R-:W-:Y:S01]  /*1080*/  FADD R9, -R10, R9 ;  /* 0x000000090a097221 */ /* 0x002fe20000000100 */
[----:B------:R-:W-:-:S02]  /*1090*/  FSEL R18, R18, R5, P0 ;  /* 0x0000000512127208 */ /* 0x000fc40000000000 */
[----:B------:R-:W-:Y:S01]  /*10a0*/  FSETP.NEU.AND P1, PT, R5, RZ, PT ;  /* 0x000000ff0500720b */ /* 0x000fe20003f2d000 */
[C---:B------:R-:W-:Y:S01]  /*10b0*/  FFMA R11, R9.reuse, R16, R10 ;  /* 0x00000010090b7223 */ /* 0x040fe2000000000a */
[----:B------:R-:W-:Y:S01]  /*10c0*/  FMUL R9, R9, R9 ;  /* 0x0000000909097220 */ /* 0x000fe20000400000 */
[----:B------:R-:W-:Y:S02]  /*10d0*/  @!P2 FMUL R18, R18, 16777216 ;  /* 0x4b8000001212a820 */ /* 0x000fe40000400000 */
[----:B------:R-:W-:Y:S01]  /*10e0*/  @P0 FMUL R7, R7, 0.25 ;  /* 0x3e80000007070820 */ /* 0x000fe20000400000 */
[----:B------:R-:W-:Y:S02]  /*10f0*/  FMUL R9, R14, R9 ;  /* 0x000000090e097220 */ /* 0x000fe40000400000 */
[----:B------:R-:W1:Y:S01]  /*1100*/  SHFL.BFLY PT, R14, R11, 0x8, 0x1f ;  /* 0x0d001f000b0e7f89 */ /* 0x000e6200000e0000 */
[----:B0-----:R-:W-:Y:S01]  /*1110*/  FADD R13, R13, R12 ;  /* 0x0000000c0d0d7221 */ /* 0x001fe20000000000 */
[----:B------:R-:W0:Y:S01]  /*1120*/  MUFU.RCP R18, R18 ;  /* 0x0000001200127308 */ /* 0x000e220000001000 */
[----:B------:R-:W-:-:S02]  /*1130*/  @!P2 FMUL R7, R7, 16777216 ;  /* 0x4b8000000707a820 */ /* 0x000fc40000400000 */
[----:B------:R-:W-:Y:S01]  /*1140*/  FFMA R13, R16, R9, R13 ;  /* 0x00000009100d7223 */ /* 0x000fe2000000000d */
[----:B--2---:R-:W-:-:S04]  /*1150*/  FADD R9, R5, R8 ;  /* 0x0000000805097221 */ /* 0x004fc80000000000 */
[----:B------:R-:W2:Y:S01]  /*1160*/  SHFL.BFLY PT, R12, R13, 0x8, 0x1f ;  /* 0x0d001f000d0c7f89 */ /* 0x000ea200000e0000 */
[C---:B------:R-:W-:Y:S01]  /*1170*/  FMUL R16, R9.reuse, 0.25 ;  /* 0x3e80000009107820 */ /* 0x040fe20000400000 */
[C---:B------:R-:W-:Y:S02]  /*1180*/  FSETP.GEU.AND P2, PT, |R9|.reuse, 1.175494350822287508e-38, PT ;  /* 0x008000000900780b */ /* 0x040fe40003f4e200 */
[----:B------:R-:W3:Y:S01]  /*1190*/  SHFL.BFLY PT, R10, R9, 0x2, 0x1f ;  /* 0x0c401f00090a7f89 */ /* 0x000ee200000e0000 */
[----:B------:R-:W-:Y:S01]  /*11a0*/  FSETP.GT.AND P0, PT, |R9|, 8.50705917302346158658e+37, PT ;  /* 0x7e8000000900780b */ /* 0x000fe20003f04200 */
[----:B0-----:R-:W-:-:S03]  /*11b0*/  FMUL R7, R18, R7 ;  /* 0x0000000712077220 */ /* 0x001fc60000400000 */
[----:B------:R-:W-:Y:S02]  /*11c0*/  FSEL R16, R16, R9, P0 ;  /* 0x0000000910107208 */ /* 0x000fe40000000000 */
[----:B------:R-:W-:Y:S01]  /*11d0*/  FSEL R7, R7, RZ, P1 ;  /* 0x000000ff07077208 */ /* 0x000fe20000800000 */
[----:B-1----:R-:W-:Y:S01]  /*11e0*/  FADD R14, -R11, R14 ;  /* 0x0000000e0b0e7221 */ /* 0x002fe20000000100 */
[----:B------:R-:W-:Y:S02]  /*11f0*/  FSETP.NEU.AND P1, PT, R9, RZ, PT ;  /* 0x000000ff0900720b */ /* 0x000fe40003f2d000 */
[----:B------:R-:W-:Y:S01]  /*1200*/  @!P2 FMUL R16, R16, 16777216 ;  /* 0x4b8000001010a820 */ /* 0x000fe20000400000 */
[C---:B------:R-:W-:Y:S01]  /*1210*/  FFMA R11, R14.reuse, R7, R11 ;  /* 0x000000070e0b7223 */ /* 0x040fe2000000000b */
[----:B------:R-:W-:Y:S01]  /*1220*/  FMUL R15, R14, R14 ;  /* 0x0000000e0e0f7220 */ /* 0x000fe20000400000 */
[----:B------:R-:W-:-:S03]  /*1230*/  @P0 FMUL R8, R8, 0.25 ;  /* 0x3e80000008080820 */ /* 0x000fc60000400000 */
[----:B------:R-:W0:Y:S01]  /*1240*/  SHFL.BFLY PT, R14, R11, 0x4, 0x1f ;  /* 0x0c801f000b0e7f89 */ /* 0x000e2200000e0000 */
[----:B------:R-:W-:Y:S01]  /*1250*/  FMUL R15, R6, R15 ;  /* 0x0000000f060f7220 */ /* 0x000fe20000400000 */
[----:B--2---:R-:W-:Y:S01]  /*1260*/  FADD R12, R13, R12 ;  /* 0x0000000c0d0c7221 */ /* 0x004fe20000000000 */
[----:B------:R-:W-:Y:S01]  /*1270*/  @!P2 FMUL R8, R8, 16777216 ;  /* 0x4b8000000808a820 */ /* 0x000fe20000400000 */
[----:B------:R-:W1:Y:S01]  /*1280*/  MUFU.RCP R13, R16 ;  /* 0x00000010000d7308 */ /* 0x000e620000001000 */
[----:B---3--:R-:W-:Y:S01]  /*1290*/  FADD R6, R9, R10 ;  /* 0x0000000a09067221 */ /* 0x008fe20000000000 */
[----:B------:R-:W-:-:S03]  /*12a0*/  FFMA R12, R7, R15, R12 ;  /* 0x0000000f070c7223 */ /* 0x000fc6000000000c */
[C---:B------:R-:W-:Y:S01]  /*12b0*/  FMUL R15, R6.reuse, 0.25 ;  /* 0x3e800000060f7820 */ /* 0x040fe20000400000 */
[C---:B------:R-:W-:Y:S01]  /*12c0*/  FSETP.GEU.AND P2, PT, |R6|.reuse, 1.175494350822287508e-38, PT ;  /* 0x008000000600780b */ /* 0x040fe20003f4e200 */
[----:B------:R-:W2:Y:S01]  /*12d0*/  SHFL.BFLY PT, R7, R12, 0x4, 0x1f ;  /* 0x0c801f000c077f89 */ /* 0x000ea200000e0000 */
[----:B------:R-:W-:-:S03]  /*12e0*/  FSETP.GT.AND P0, PT, |R6|, 8.50705917302346158658e+37, PT ;  /* 0x7e8000000600780b */ /* 0x000fc60003f04200 */
[----:B------:R-:W3:Y:S01]  /*12f0*/  SHFL.BFLY PT, R17, R6, 0x1, 0x1f ;  /* 0x0c201f0006117f89 */ /* 0x000ee200000e0000 */
[----:B------:R-:W-:Y:S01]  /*1300*/  FSEL R15, R15, R6, P0 ;  /* 0x000000060f0f7208 */ /* 0x000fe20000000000 */
[----:B-1----:R-:W-:-:S06]  /*1310*/  FMUL R13, R13, R8 ;  /* 0x000000080d0d7220 */ /* 0x002fcc0000400000 */
[----:B------:R-:W-:Y:S01]  /*1320*/  @!P2 FMUL R15, R15, 16777216 ;  /* 0x4b8000000f0fa820 */ /* 0x000fe20000400000 */
[----:B0-----:R-:W-:Y:S01]  /*1330*/  FADD R14, -R11, R14 ;  /* 0x0000000e0b0e7221 */ /* 0x001fe20000000100 */
[----:B------:R-:W-:Y:S01]  /*1340*/  FSEL R13, R13, RZ, P1 ;  /* 0x000000ff0d0d7208 */ /* 0x000fe20000800000 */
[----:B------:R-:W-:Y:S01]  /*1350*/  @P0 FMUL R10, R10, 0.25 ;  /* 0x3e8000000a0a0820 */ /* 0x000fe20000400000 */
[----:B------:R-:W-:Y:S01]  /*1360*/  FSETP.NEU.AND P0, PT, R6, RZ, PT ;  /* 0x000000ff0600720b */ /* 0x000fe20003f0d000 */
[C---:B------:R-:W-:Y:S01]  /*1370*/  FMUL R8, R14.reuse, R14 ;  /* 0x0000000e0e087220 */ /* 0x040fe20000400000 */
[----:B------:R-:W0:Y:S01]  /*1380*/  MUFU.RCP R15, R15 ;  /* 0x0000000f000f7308 */ /* 0x000e220000001000 */
[----:B------:R-:W-:Y:S01]  /*1390*/  FFMA R11, R14, R13, R11 ;  /* 0x0000000d0e0b7223 */ /* 0x000fe2000000000b */
[----:B------:R-:W-:Y:S01]  /*13a0*/  @!P2 FMUL R10, R10, 16777216 ;  /* 0x4b8000000a0aa820 */ /* 0x000fe20000400000 */
[----:B------:R-:W-:-:S03]  /*13b0*/  FMUL R8, R5, R8 ;  /* 0x0000000805087220 */ /* 0x000fc60000400000 */
[----:B------:R-:W1:Y:S01]  /*13c0*/  SHFL.BFLY PT, R14, R11, 0x2, 0x1f ;  /* 0x0c401f000b0e7f89 */ /* 0x000e6200000e0000 */
[----:B--2---:R-:W-:Y:S01]  /*13d0*/  FADD R12, R12, R7 ;  /* 0x000000070c0c7221 */ /* 0x004fe20000000000 */
[----:B---3--:R-:W-:-:S03]  /*13e0*/  FADD R16, R6, R17 ;  /* 0x0000001106107221 */ /* 0x008fc60000000000 */
[----:B------:R-:W-:Y:S01]  /*13f0*/  FFMA R8, R13, R8, R12 ;  /* 0x000000080d087223 */ /* 0x000fe2000000000c */
[C---:B------:R-:W-:Y:S01]  /*1400*/  FMUL R7, R16.reuse, 0.25 ;  /* 0x3e80000010077820 */ /* 0x040fe20000400000 */
[----:B------:R-:W-:-:S03]  /*1410*/  FSETP.GEU.AND P1, PT, |R16|, 1.175494350822287508e-38, PT ;  /* 0x008000001000780b */ /* 0x000fc60003f2e200 */
[----:B------:R-:W2:Y:S01]  /*1420*/  SHFL.BFLY PT, R5, R8, 0x2, 0x1f ;  /* 0x0c401f0008057f89 */ /* 0x000ea200000e0000 */
[----:B0-----:R-:W-:-:S05]  /*1430*/  FMUL R10, R15, R10 ;  /* 0x0000000a0f0a7220 */ /* 0x001fca0000400000 */
[----:B------:R-:W-:Y:S02]  /*1440*/  FSEL R10, R10, RZ, P0 ;  /* 0x000000ff0a0a7208 */ /* 0x000fe40000000000 */
[----:B------:R-:W-:Y:S01]  /*1450*/  FSETP.GT.AND P0, PT, |R16|, 8.50705917302346158658e+37, PT ;  /* 0x7e8000001000780b */ /* 0x000fe20003f04200 */
[----:B-1----:R-:W-:-:S04]  /*1460*/  FADD R14, -R11, R14 ;  /* 0x0000000e0b0e7221 */ /* 0x002fc80000000100 */
[C---:B------:R-:W-:Y:S01]  /*1470*/  FMUL R12, R14.reuse, R14 ;  /* 0x0000000e0e0c7220 */ /* 0x040fe20000400000 */
[----:B------:R-:W-:-:S07]  /*1480*/  FFMA R11, R14, R10, R11 ;  /* 0x0000000a0e0b7223 */ /* 0x000fce000000000b */
[----:B------:R-:W-:Y:S01]  /*1490*/  @P0 FMUL R17, R17, 0.25 ;  /* 0x3e80000011110820 */ /* 0x000fe20000400000 */
[----:B------:R-:W-:Y:S01]  /*14a0*/  FMUL R12, R9, R12 ;  /* 0x0000000c090c7220 */ /* 0x000fe20000400000 */
[----:B------:R-:W-:Y:S01]  /*14b0*/  FSEL R9, R7, R16, P0 ;  /* 0x0000001007097208 */ /* 0x000fe20000000000 */
[----:B--2---:R-:W-:Y:S01]  /*14c0*/  FADD R5, R8, R5 ;  /* 0x0000000508057221 */ /* 0x004fe20000000000 */
[----:B------:R-:W-:Y:S01]  /*14d0*/  @!P1 FMUL R17, R17, 16777216 ;  /* 0x4b80000011119820 */ /* 0x000fe20000400000 */
[----:B------:R-:W0:Y:S01]  /*14e0*/  SHFL.BFLY PT, R8, R11, 0x1, 0x1f ;  /* 0x0c201f000b087f89 */ /* 0x000e2200000e0000 */
[----:B------:R-:W-:Y:S01]  /*14f0*/  FSETP.NEU.AND P0, PT, R16, RZ, PT ;  /* 0x000000ff1000720b */ /* 0x000fe20003f0d000 */
[----:B------:R-:W-:Y:S01]  /*1500*/  @!P1 FMUL R9, R9, 16777216 ;  /* 0x4b80000009099820 */ /* 0x000fe20000400000 */
[----:B------:R-:W-:Y:S02]  /*1510*/  FFMA R12, R10, R12, R5 ;  /* 0x0000000c0a0c7223 */ /* 0x000fe40000000005 */
[----:B------:R-:W1:Y:S01]  /*1520*/  S2R R5, SR_TID.X ;  /* 0x0000000000057919 */ /* 0x000e620000002100 */
[----:B------:R-:W2:Y:S03]  /*1530*/  MUFU.RCP R10, R9 ;  /* 0x00000009000a7308 */ /* 0x000ea60000001000 */
[----:B------:R-:W3:Y:S01]  /*1540*/  SHFL.BFLY PT, R7, R12, 0x1, 0x1f ;  /* 0x0c201f000c077f89 */ /* 0x000ee200000e0000 */
[----:B--2---:R-:W-:Y:S01]  /*1550*/  FMUL R10, R10, R17 ;  /* 0x000000110a0a7220 */ /* 0x004fe20000400000 */
[----:B0-----:R-:W-:-:S04]  /*1560*/  FADD R8, -R11, R8 ;  /* 0x000000080b087221 */ /* 0x001fc80000000100 */
[----:B------:R-:W-:Y:S01]  /*1570*/  FSEL R10, R10, RZ, P0 ;  /* 0x000000ff0a0a7208 */ /* 0x000fe20000000000 */
[----:B------:R-:W-:Y:S01]  /*1580*/  FMUL R13, R8, R8 ;  /* 0x00000008080d7220 */ /* 0x000fe20000400000 */
[C---:B-1----:R-:W-:Y:S02]  /*1590*/  LOP3.LUT P0, RZ, R5.reuse, 0x1f, RZ, 0xc0, !PT ;  /* 0x0000001f05ff7812 */ /* 0x042fe4000780c0ff */
[----:B------:R-:W-:Y:S01]  /*15a0*/  ISETP.GE.AND P1, PT, R5, 0x8, PT ;  /* 0x000000080500780c */ /* 0x000fe20003f26270 */
[----:B------:R-:W-:Y:S01]  /*15b0*/  FMUL R13, R6, R13 ;  /* 0x0000000d060d7220 */ /* 0x000fe20000400000 */
[----:B---3--:R-:W-:Y:S01]  /*15c0*/  FADD R7, R12, R7 ;  /* 0x000000070c077221 */ /* 0x008fe20000000000 */
[----:B------:R-:W-:Y:S01]  /*15d0*/  SHF.R.U32.HI R6, RZ, 0x3, R5 ;  /* 0x00000003ff067819 */ /* 0x000fe20000011605 */
[----:B------:R-:W-:Y:S02]  /*15e0*/  FFMA R11, R8, R10, R11 ;  /* 0x0000000a080b7223 */ /* 0x000fe4000000000b */
[----:B------:R-:W-:Y:S01]  /*15f0*/  FFMA R15, R10, R13, R7 ;  /* 0x0000000d0a0f7223 */ /* 0x000fe20000000007 */
[----:B------:R-:W-:-:S05]  /*1600*/  LOP3.LUT R6, R6, 0x1c, RZ, 0xc0, !PT ;  /* 0x0000001c06067812 */ /* 0x000fca00078ec0ff */
[----:B------:R-:W-:Y:S04]  /*1610*/  @!P0 STS [R6+0x40], R16 ;  /* 0x0000401006008388 */ /* 0x000fe80000000800 */
[----:B------:R-:W-:Y:S04]  /*1620*/  @!P0 STS [R6], R11 ;  /* 0x0000000b06008388 */ /* 0x000fe80000000800 */
[----:B------:R-:W-:Y:S04]  /*1630*/  @!P0 STS [R6+0x20], R15 ;  /* 0x0000200f06008388 */ /* 0x000fe80000000800 */
[----:B------:R-:W-:Y:S06]  /*1640*/  BAR.SYNC 0x0 ;  /* 0x0000000000007b1d */ /* 0x000fec0000000000 */
[----:B------:R-:W0:Y:S04]  /*1650*/  @!P1 LDS R4, [R5.X4+0x40] ;  /* 0x0000400005049984 */ /* 0x000e280000004800 */
[----:B------:R-:W-:Y:S04]  /*1660*/  @!P1 LDS R2, [R5.X4] ;  /* 0x0000000005029984 */ /* 0x000fe80000004800 */
[----:B------:R-:W1:Y:S04]  /*1670*/  @!P1 LDS R3, [R5.X4+0x20] ;  /* 0x0000200005039984 */ /* 0x000e680000004800 */
[----:B0-----:R-:W0:Y:S04]  /*1680*/  SHFL.BFLY PT, R9, R4, 0x4, 0x1f ;  /* 0x0c801f0004097f89 */ /* 0x001e2800000e0000 */
[----:B-1----:R-:W1:Y:S01]  /*1690*/  SHFL.BFLY PT, R8, R3, 0x4, 0x1f ;  /* 0x0c801f0003087f89 */ /* 0x002e6200000e0000 */
[----:B0-----:R-:W-:-:S04]  /*16a0*/  FADD R10, R4, R9 ;  /* 0x00000009040a7221 */ /* 0x001fc80000000000 */
[C---:B------:R-:W-:Y:S01]  /*16b0*/  FMUL R7, R10.reuse, 0.25 ;  /* 0x3e8000000a077820 */ /* 0x040fe20000400000 */
[C---:B------:R-:W-:Y:S01]  /*16c0*/  FSETP.GEU.AND P1, PT, |R10|.reuse, 1.175494350822287508e-38, PT ;  /* 0x008000000a00780b */ /* 0x040fe20003f2e200 */
[----:B------:R-:W0:Y:S01]  /*16d0*/  SHFL.BFLY PT, R13, R10, 0x2, 0x1f ;  /* 0x0c401f000a0d7f89 */ /* 0x000e2200000e0000 */
[----:B------:R-:W-:Y:S01]  /*16e0*/  FSETP.GT.AND P0, PT, |R10|, 8.50705917302346158658e+37, PT ;  /* 0x7e8000000a00780b */ /* 0x000fe20003f04200 */
[----:B-1----:R-:W-:-:S03]  /*16f0*/  FADD R3, R3, R8 ;  /* 0x0000000803037221 */ /* 0x002fc60000000000 */
[----:B------:R-:W-:Y:S02]  /*1700*/  FSEL R11, R7, R10, P0 ;  /* 0x0000000a070b7208 */ /* 0x000fe40000000000 */
[----:B------:R-:W1:Y:S05]  /*1710*/  SHFL.BFLY PT, R7, R2, 0x4, 0x1f ;  /* 0x0c801f0002077f89 */ /* 0x000e6a00000e0000 */
[----:B------:R-:W-:Y:S02]  /*1720*/  @!P1 FMUL R11, R11, 16777216 ;  /* 0x4b8000000b0b9820 */ /* 0x000fe40000400000 */
[----:B------:R-:W-:Y:S02]  /*1730*/  @P0 FMUL R9, R9, 0.25 ;  /* 0x3e80000009090820 */ /* 0x000fe40000400000 */
[----:B------:R2:W3:Y:S02]  /*1740*/  MUFU.RCP R12, R11 ;  /* 0x0000000b000c7308 */ /* 0x0004e40000001000 */
[----:B------:R-:W-:Y:S01]  /*1750*/  @!P1 FMUL R9, R9, 16777216 ;  /* 0x4b80000009099820 */ /* 0x000fe20000400000 */
[C---:B------:R-:W-:Y:S01]  /*1760*/  FSETP.NEU.AND P1, PT, R10.reuse, RZ, PT ;  /* 0x000000ff0a00720b */ /* 0x040fe20003f2d000 */
[----:B0-----:R-:W-:-:S04]  /*1770*/  FADD R6, R10, R13 ;  /* 0x0000000d0a067221 */ /* 0x001fc80000000000 */
[C---:B------:R-:W-:Y:S01]  /*1780*/  FMUL R15, R6.reuse, 0.25 ;  /* 0x3e800000060f7820 */ /* 0x040fe20000400000 */
[C---:B------:R-:W-:Y:S01]  /*1790*/  FSETP.GEU.AND P2, PT, |R6|.reuse, 1.175494350822287508e-38, PT ;  /* 0x008000000600780b */ /* 0x040fe20003f4e200 */
[----:B--2---:R-:W0:Y:S01]  /*17a0*/  SHFL.BFLY PT, R11, R6, 0x1, 0x1f ;  /* 0x0c201f00060b7f89 */ /* 0x004e2200000e0000 */
[----:B------:R-:W-:Y:S01]  /*17b0*/  FSETP.GT.AND P0, PT, |R6|, 8.50705917302346158658e+37, PT ;  /* 0x7e8000000600780b */ /* 0x000fe20003f04200 */
[----:B---3--:R-:W-:Y:S01]  /*17c0*/  FMUL R12, R12, R9 ;  /* 0x000000090c0c7220 */ /* 0x008fe20000400000 */
[----:B-1----:R-:W-:Y:S02]  /*17d0*/  FADD R7, -R2, R7 ;  /* 0x0000000702077221 */ /* 0x002fe40000000100 */
[----:B------:R-:W-:Y:S02]  /*17e0*/  FSEL R15, R15, R6, P0 ;  /* 0x000000060f0f7208 */ /* 0x000fe40000000000 */
[----:B------:R-:W-:Y:S01]  /*17f0*/  FSEL R12, R12, RZ, P1 ;  /* 0x000000ff0c0c7208 */ /* 0x000fe20000800000 */
[----:B------:R-:W-:-:S04]  /*1800*/  FMUL R9, R7, R7 ;  /* 0x0000000707097220 */ /* 0x000fc80000400000 */
[----:B------:R-:W-:Y:S01]  /*1810*/  FFMA R2, R7, R12, R2 ;  /* 0x0000000c07027223 */ /* 0x000fe20000000002 */
[----:B------:R-:W-:Y:S01]  /*1820*/  @!P2 FMUL R15, R15, 16777216 ;  /* 0x4b8000000f0fa820 */ /* 0x000fe20000400000 */
[----:B------:R-:W-:Y:S01]  /*1830*/  FMUL R9, R4, R9 ;  /* 0x0000000904097220 */ /* 0x000fe20000400000 */
[----:B------:R-:W-:Y:S01]  /*1840*/  @P0 FMUL R13, R13, 0.25 ;  /* 0x3e8000000d0d0820 */ /* 0x000fe20000400000 */
[----:B------:R-:W-:Y:S01]  /*1850*/  FSETP.NEU.AND P0, PT, R6, RZ, PT ;  /* 0x000000ff0600720b */ /* 0x000fe20003f0d000 */
[----:B------:R-:W1:Y:S01]  /*1860*/  SHFL.BFLY PT, R7, R2, 0x2, 0x1f ;  /* 0x0c401f0002077f89 */ /* 0x000e6200000e0000 */
[----:B------:R-:W2:Y:S01]  /*1870*/  MUFU.RCP R8, R15 ;  /* 0x0000000f00087308 */ /* 0x000ea20000001000 */
[----:B------:R-:W-:Y:S01]  /*1880*/  FFMA R3, R12, R9, R3 ;  /* 0x000000090c037223 */ /* 0x000fe20000000003 */
[----:B------:R-:W-:-:S04]  /*1890*/  @!P2 FMUL R13, R13, 16777216 ;  /* 0x4b8000000d0da820 */ /* 0x000fc80000400000 */
[----:B------:R-:W3:Y:S01]  /*18a0*/  SHFL.BFLY PT, R4, R3, 0x2, 0x1f ;  /* 0x0c401f0003047f89 */ /* 0x000ee200000e0000 */
[----:B0-----:R-:W-:-:S05]  /*18b0*/  FADD R12, R6, R11 ;  /* 0x0000000b060c7221 */ /* 0x001fca0000000000 */
[----:B------:R-:W-:Y:S01]  /*18c0*/  FSETP.GEU.AND P1, PT, |R12|, 1.175494350822287508e-38, PT ;  /* 0x008000000c00780b */ /* 0x000fe20003f2e200 */
[----:B--2---:R-:W-:Y:S01]  /*18d0*/  FMUL R8, R8, R13 ;  /* 0x0000000d08087220 */ /* 0x004fe20000400000 */
[----:B------:R-:W-:-:S04]  /*18e0*/  FMUL R13, R12, 0.25 ;  /* 0x3e8000000c0d7820 */ /* 0x000fc80000400000 */
[----:B------:R-:W-:Y:S01]  /*18f0*/  FSEL R8, R8, RZ, P0 ;  /* 0x000000ff08087208 */ /* 0x000fe20000000000 */
[----:B-1----:R-:W-:Y:S01]  /*1900*/  FADD R7, -R2, R7 ;  /* 0x0000000702077221 */ /* 0x002fe20000000100 */
[----:B------:R-:W-:-:S03]  /*1910*/  FSETP.GT.AND P0, PT, |R12|, 8.50705917302346158658e+37, PT ;  /* 0x7e8000000c00780b */ /* 0x000fc60003f04200 */
[C---:B------:R-:W-:Y:S01]  /*1920*/  FMUL R9, R7.reuse, R7 ;  /* 0x0000000707097220 */ /* 0x040fe20000400000 */
[----:B------:R-:W-:Y:S01]  /*1930*/  FFMA R2, R7, R8, R2 ;  /* 0x0000000807027223 */ /* 0x000fe20000000002 */
[----:B------:R-:W-:Y:S01]  /*1940*/  FSEL R13, R13, R12, P0 ;  /* 0x0000000c0d0d7208 */ /* 0x000fe20000000000 */
[----:B---3--:R-:W-:Y:S01]  /*1950*/  FADD R3, R3, R4 ;  /* 0x0000000403037221 */ /* 0x008fe20000000000 */
[----:B------:R-:W-:Y:S02]  /*1960*/  FMUL R9, R10, R9 ;  /* 0x000000090a097220 */ /* 0x000fe40000400000 */
[----:B------:R-:W0:Y:S01]  /*1970*/  SHFL.BFLY PT, R7, R2, 0x1, 0x1f ;  /* 0x0c201f0002077f89 */ /* 0x000e2200000e0000 */
[----:B------:R-:W-:Y:S01]  /*1980*/  @!P1 FMUL R13, R13, 16777216 ;  /* 0x4b8000000d0d9820 */ /* 0x000fe20000400000 */
[----:B------:R-:W-:Y:S02]  /*1990*/  FFMA R3, R8, R9, R3 ;  /* 0x0000000908037223 */ /* 0x000fe40000000003 */
[----:B------:R-:W-:Y:S01]  /*19a0*/  @P0 FMUL R11, R11, 0.25 ;  /* 0x3e8000000b0b0820 */ /* 0x000fe20000400000 */
[----:B------:R-:W1:Y:S01]  /*19b0*/  MUFU.RCP R8, R13 ;  /* 0x0000000d00087308 */ /* 0x000e620000001000 */
[----:B------:R-:W-:Y:S01]  /*19c0*/  LOP3.LUT P0, RZ, R5, 0x7, RZ, 0xc0, !PT ;  /* 0x0000000705ff7812 */ /* 0x000fe2000780c0ff */
[----:B------:R-:W2:Y:S01]  /*19d0*/  SHFL.BFLY PT, R4, R3, 0x1, 0x1f ;  /* 0x0c201f0003047f89 */ /* 0x000ea200000e0000 */
[----:B------:R-:W-:Y:S01]  /*19e0*/  @!P1 FMUL R11, R11, 16777216 ;  /* 0x4b8000000b0b9820 */ /* 0x000fe20000400000 */
[----:B------:R-:W-:-:S02]  /*19f0*/  FSETP.NEU.AND P1, PT, R12, RZ, PT ;  /* 0x000000ff0c00720b */ /* 0x000fc40003f2d000 */
[----:B------:R-:W-:Y:S01]  /*1a00*/  ISETP.LT.AND P0, PT, R5, 0x8, !P0 ;  /* 0x000000080500780c */ /* 0x000fe20004701270 */
[----:B-1----:R-:W-:Y:S01]  /*1a10*/  FMUL R8, R8, R11 ;  /* 0x0000000b08087220 */ /* 0x002fe20000400000 */
[----:B0-----:R-:W-:-:S11]  /*1a20*/  FADD R7, -R2, R7 ;  /* 0x0000000702077221 */ /* 0x001fd60000000100 */
[----:B------:R-:W-:Y:S01]  /*1a30*/  @P0 STS [R5.X4+0x40], R12 ;  /* 0x0000400c05000388 */ /* 0x000fe20000004800 */
[----:B------:R-:W-:Y:S01]  /*1a40*/  FSEL R8, R8, RZ, P1 ;  /* 0x000000ff08087208 */ /* 0x000fe20000800000 */
[----:B------:R-:W-:Y:S01]  /*1a50*/  FMUL R11, R7, R7 ;  /* 0x00000007070b7220 */ /* 0x000fe20000400000 */
[----:B--2---:R-:W-:-:S03]  /*1a60*/  FADD R9, R3, R4 ;  /* 0x0000000403097221 */ /* 0x004fc60000000000 */
[----:B------:R-:W-:Y:S01]  /*1a70*/  FMUL R11, R6, R11 ;  /* 0x0000000b060b7220 */ /* 0x000fe20000400000 */
[----:B------:R-:W-:-:S03]  /*1a80*/  FFMA R2, R7, R8, R2 ;  /* 0x0000000807027223 */ /* 0x000fc60000000002 */
[----:B------:R-:W-:Y:S02]  /*1a90*/  FFMA R8, R8, R11, R9 ;  /* 0x0000000b08087223 */ /* 0x000fe40000000009 */
[----:B------:R-:W-:Y:S04]  /*1aa0*/  @P0 STS [R5.X4], R2 ;  /* 0x0000000205000388 */ /* 0x000fe80000004800 */
[----:B------:R-:W-:Y:S04]  /*1ab0*/  @P0 STS [R5.X4+0x20], R8 ;  /* 0x0000200805000388 */ /* 0x000fe80000004800 */
[----:B------:R-:W-:Y:S06]  /*1ac0*/  BAR.SYNC 0x0 ;  /* 0x0000000000007b1d */ /* 0x000fec0000000000 */
[----:B------:R-:W0:Y:S01]  /*1ad0*/  LDS R3, [RZ] ;  /* 0x00000000ff037984 */ /* 0x000e220000000800 */
[----:B------:R-:W-:-:S02]  /*1ae0*/  PLOP3.LUT P0, PT, PT, PT, UP0, 0x40, 0x0 ;  /* 0x000000000000781c */ /* 0x000fc40003f0e808 */
[----:B------:R-:W-:Y:S01]  /*1af0*/  MOV R2, UR4 ;  /* 0x0000000400027c02 */ /* 0x000fe20008000f00 */
[----:B------:R-:W1:Y:S04]  /*1b00*/  LDS R4, [0x20] ;  /* 0x00002000ff047984 */ /* 0x000e680000000800 */
[----:B------:R-:W-:Y:S06]  /*1b10*/  BAR.SYNC 0x0 ;  /* 0x0000000000007b1d */ /* 0x000fec0000000000 */
[----:B------:R-:W-:Y:S01]  /*1b20*/  ISETP.EQ.AND P0, PT, R0, RZ, P0 ;  /* 0x000000ff0000720c */ /* 0x000fe20000702270 */
[----:B0-----:R-:W-:Y:S04]  /*1b30*/  STS [RZ], R3 ;  /* 0x00000003ff007388 */ /* 0x001fe80000000800 */
[----:B------:R-:W-:Y:S06]  /*1b40*/  BAR.SYNC 0x0 ;  /* 0x0000000000007b1d */ /* 0x000fec0000000000 */
[----:B------:R-:W0:Y:S01]  /*1b50*/  LDS R7, [RZ] ;  /* 0x00000000ff077984 */ /* 0x000e220000000800 */
[----:B------:R-:W-:-:S03]  /*1b60*/  MOV R3, UR5 ;  /* 0x0000000500037c02 */ /* 0x000fc60008000f00 */
[----:B------:R-:W-:Y:S06]  /*1b70*/  BAR.SYNC 0x0 ;  /* 0x0000000000007b1d */ /* 0x000fec0000000000 */
[----:B-1----:R-:W-:Y:S04]  /*1b80*/  STS [RZ], R4 ;  /* 0x00000004ff007388 */ /* 0x002fe80000000800 */
[----:B------:R-:W-:Y:S06]  /*1b90*/  BAR.SYNC 0x0 ;  /* 0x0000000000007b1d */ /* 0x000fec0000000000 */
[----:B0-----:R0:W-:Y:S01]  /*1ba0*/  @P0 STG.E [R2.64], R7 ;  /* 0x0000000702000986 */ /* 0x0011e2000c10190a */
[----:B------:R-:W-:Y:S05]  /*1bb0*/  @!P0 EXIT ;  /* 0x000000000000894d */ /* 0x000fea0003800000 */
[----:B------:R-:W1:Y:S01]  /*1bc0*/  LDS R5, [RZ] ;  /* 0x00000000ff057984 */ /* 0x000e620000000800 */
[----:B0-----:R-:W-:-:S02]  /*1bd0*/  MOV R2, UR6 ;  /* 0x0000000600027c02 */ /* 0x001fc40008000f00 */
[----:B------:R-:W-:-:S05]  /*1be0*/  MOV R3, UR7 ;  /* 0x0000000700037c02 */ /* 0x000fca0008000f00 */
[----:B-1----:R-:W-:Y:S01]  /*1bf0*/  STG.E [R2.64], R5 ;  /* 0x0000000502007986 */ /* 0x002fe2000c10190a */
[----:B------:R-:W-:Y:S05]  /*1c00*/  EXIT ;  /* 0x000000000000794d */ /* 0x000fea0003800000 */
.L_x_4:
[----:B------:R-:W-:-:S00]  /*1c10*/  BRA `(.L_x_4) ;  /* 0xfffffff000007947 */ /* 0x000fc0000383ffff */
[----:B------:R-:W-:-:S00]  /*1c20*/  NOP ;  /* 0x0000000000007918 */ /* 0x000fc00000000000 */
        /* <DEDUP_REMOVED lines=13> */
.L_x_5:


//--------------------- .nv.shared.triton__0d1d2d345de6 --------------------------
	.section	.nv.shared.triton__0d1d2d345de6,"aw",@nobits
	.align	16
